//
// Generated by NVIDIA NVVM Compiler
//
// Compiler Build ID: CL-36424714
// Cuda compilation tools, release 13.0, V13.0.88
// Based on NVVM 20.0.0
//

.version 9.0
.target sm_100
.address_size 64

	// .globl	_Z7kernelAPiS_S_i

.visible .entry _Z7kernelAPiS_S_i(
	.param .u64 .ptr .align 1 _Z7kernelAPiS_S_i_param_0,
	.param .u64 .ptr .align 1 _Z7kernelAPiS_S_i_param_1,
	.param .u64 .ptr .align 1 _Z7kernelAPiS_S_i_param_2,
	.param .u32 _Z7kernelAPiS_S_i_param_3
)
{
	.reg .b32 	%r<10>;
	.reg .b64 	%rd<12>;
	.reg .b64 	%fd<6>;

	ld.param.u64 	%rd1, [_Z7kernelAPiS_S_i_param_0];
	ld.param.u64 	%rd2, [_Z7kernelAPiS_S_i_param_1];
	ld.param.u64 	%rd3, [_Z7kernelAPiS_S_i_param_2];
	cvta.to.global.u64 	%rd4, %rd3;
	cvta.to.global.u64 	%rd5, %rd2;
	cvta.to.global.u64 	%rd6, %rd1;
	mov.u32 	%r1, %tid.x;
	mov.u32 	%r2, %ctaid.x;
	mov.u32 	%r3, %ntid.x;
	mad.lo.s32 	%r4, %r2, %r3, %r1;
	cvt.rn.f64.s32 	%fd1, %r4;
	div.rn.f64 	%fd2, %fd1, 0d40C3880000000000;
	cvt.rmi.f64.f64 	%fd3, %fd2;
	mul.f64 	%fd4, %fd3, 0d40C3880000000000;
	sub.f64 	%fd5, %fd1, %fd4;
	cvt.rzi.s32.f64 	%r5, %fd5;
	mul.wide.s32 	%rd7, %r4, 4;
	add.s64 	%rd8, %rd6, %rd7;
	ld.global.u32 	%r6, [%rd8];
	mul.wide.s32 	%rd9, %r5, 4;
	add.s64 	%rd10, %rd5, %rd9;
	ld.global.u32 	%r7, [%rd10];
	mul.lo.s32 	%r8, %r7, %r6;
	st.global.u32 	[%rd8], %r8;
	add.s64 	%rd11, %rd4, %rd9;
	atom.global.add.u32 	%r9, [%rd11], %r8;
	ret;

}


// ===== COMPILED SASS (sm_100) =====

	.target	sm_100

	.elftype	@"ET_EXEC"


//--------------------- .note.nv.tkinfo           --------------------------
	.section	.note.nv.tkinfo,"",@"SHT_NOTE"
	.sectionflags	@"SHF_NOTE_NV_TKINFO"
	.tkinfo
        /*0018*/ 	.word	0x00000002
        /*0030*/ 	.string	""
        /*0030*/ 	.string	"ptxas"
        /*0030*/ 	.string	"Cuda compilation tools, release 13.0, V13.0.88"
        /*0030*/ 	.string	"Build cuda_13.0.r13.0/compiler.36424714_0"
        /*0030*/ 	.string	"-arch sm_100 -m 64 "



//--------------------- .note.nv.cuinfo           --------------------------
	.section	.note.nv.cuinfo,"",@"SHT_NOTE"
	.sectionflags	@"SHF_NOTE_NV_CUINFO"
        /*0018*/ 	.short	0x0002
        /*001a*/ 	.short	0x0064
        /*001c*/ 	.short	0x0082
	.zero		2


//--------------------- .nv.info                  --------------------------
	.section	.nv.info,"",@"SHT_CUDA_INFO"
	.align	4


	//----- nvinfo : EIATTR_REGCOUNT
	.align		4
        /*0000*/ 	.byte	0x04, 0x2f
        /*0002*/ 	.short	(.L_1 - .L_0)
	.align		4
.L_0:
        /*0004*/ 	.word	index@(_Z7kernelAPiS_S_i)
        /*0008*/ 	.word	0x00000017


	//----- nvinfo : EIATTR_FRAME_SIZE
	.align		4
.L_1:
        /*000c*/ 	.byte	0x04, 0x11
        /*000e*/ 	.short	(.L_3 - .L_2)
	.align		4
.L_2:
        /*0010*/ 	.word	index@($__internal_0_$__cuda_sm20_div_rn_f64_full)
        /*0014*/ 	.word	0x00000000


	//----- nvinfo : EIATTR_FRAME_SIZE
	.align		4
.L_3:
        /*0018*/ 	.byte	0x04, 0x11
        /*001a*/ 	.short	(.L_5 - .L_4)
	.align		4
.L_4:
        /*001c*/ 	.word	index@(_Z7kernelAPiS_S_i)
        /*0020*/ 	.word	0x00000000


	//----- nvinfo : EIATTR_MIN_STACK_SIZE
	.align		4
.L_5:
        /*0024*/ 	.byte	0x04, 0x12
        /*0026*/ 	.short	(.L_7 - .L_6)
	.align		4
.L_6:
        /*0028*/ 	.word	index@(_Z7kernelAPiS_S_i)
        /*002c*/ 	.word	0x00000000
.L_7:


//--------------------- .nv.compat                --------------------------
	.section	.nv.compat,"",@"SHT_CUDA_COMPAT_INFO"
	.align	4
        /*0000*/ 	.byte	0x02, 0x09, 0x00, 0x00, 0x02, 0x02, 0x01, 0x00, 0x02, 0x05, 0x05, 0x00, 0x03, 0x07, 0x01, 0x01
        /*0010*/ 	.byte	0x02, 0x03, 0x00, 0x00, 0x02, 0x06, 0x01, 0x00, 0x04, 0x0b, 0x08, 0x00, 0x01, 0x00, 0x00, 0x00
        /*0020*/ 	.byte	0x00, 0x00, 0x00, 0x00


//--------------------- .nv.info._Z7kernelAPiS_S_i --------------------------
	.section	.nv.info._Z7kernelAPiS_S_i,"",@"SHT_CUDA_INFO"
	.sectionflags	@""
	.align	4


	//----- nvinfo : EIATTR_CUDA_API_VERSION
	.align		4
        /*0000*/ 	.byte	0x04, 0x37
        /*0002*/ 	.short	(.L_9 - .L_8)
.L_8:
        /*0004*/ 	.word	0x00000082


	//----- nvinfo : EIATTR_KPARAM_INFO
	.align		4
.L_9:
        /*0008*/ 	.byte	0x04, 0x17
        /*000a*/ 	.short	(.L_11 - .L_10)
.L_10:
        /*000c*/ 	.word	0x00000000
        /*0010*/ 	.short	0x0003
        /*0012*/ 	.short	0x0018
        /*0014*/ 	.byte	0x00, 0xf0, 0x11, 0x00


	//----- nvinfo : EIATTR_KPARAM_INFO
	.align		4
.L_11:
        /*0018*/ 	.byte	0x04, 0x17
        /*001a*/ 	.short	(.L_13 - .L_12)
.L_12:
        /*001c*/ 	.word	0x00000000
        /*0020*/ 	.short	0x0002
        /*0022*/ 	.short	0x0010
        /*0024*/ 	.byte	0x00, 0xf5, 0x21, 0x00


	//----- nvinfo : EIATTR_KPARAM_INFO
	.align		4
.L_13:
        /*0028*/ 	.byte	0x04, 0x17
        /*002a*/ 	.short	(.L_15 - .L_14)
.L_14:
        /*002c*/ 	.word	0x00000000
        /*0030*/ 	.short	0x0001
        /*0032*/ 	.short	0x0008
        /*0034*/ 	.byte	0x00, 0xf5, 0x21, 0x00


	//----- nvinfo : EIATTR_KPARAM_INFO
	.align		4
.L_15:
        /*0038*/ 	.byte	0x04, 0x17
        /*003a*/ 	.short	(.L_17 - .L_16)
.L_16:
        /*003c*/ 	.word	0x00000000
        /*0040*/ 	.short	0x0000
        /*0042*/ 	.short	0x0000
        /*0044*/ 	.byte	0x00, 0xf5, 0x21, 0x00


	//----- nvinfo : EIATTR_SPARSE_MMA_MASK
	.align		4
.L_17:
        /*0048*/ 	.byte	0x03, 0x50
        /*004a*/ 	.short	0x0000


	//----- nvinfo : EIATTR_MAXREG_COUNT
	.align		4
        /*004c*/ 	.byte	0x03, 0x1b
        /*004e*/ 	.short	0x00ff


	//----- nvinfo : EIATTR_MERCURY_ISA_VERSION
	.align		4
        /*0050*/ 	.byte	0x03, 0x5f
        /*0052*/ 	.short	0x0101


	//----- nvinfo : EIATTR_VRC_CTA_INIT_COUNT
	.align		4
        /*0054*/ 	.byte	0x02, 0x4a
	.zero		1
	.zero		1


	//----- nvinfo : EIATTR_EXIT_INSTR_OFFSETS
	.align		4
        /*0058*/ 	.byte	0x04, 0x1c
        /*005a*/ 	.short	(.L_19 - .L_18)


	//   ....[0]....
.L_18:
        /*005c*/ 	.word	0x00000290


	//----- nvinfo : EIATTR_CRS_STACK_SIZE
	.align		4
.L_19:
        /*0060*/ 	.byte	0x04, 0x1e
        /*0062*/ 	.short	(.L_21 - .L_20)
.L_20:
        /*0064*/ 	.word	0x00000000


	//----- nvinfo : EIATTR_CBANK_PARAM_SIZE
	.align		4
.L_21:
        /*0068*/ 	.byte	0x03, 0x19
        /*006a*/ 	.short	0x001c


	//----- nvinfo : EIATTR_PARAM_CBANK
	.align		4
        /*006c*/ 	.byte	0x04, 0x0a
        /*006e*/ 	.short	(.L_23 - .L_22)
	.align		4
.L_22:
        /*0070*/ 	.word	index@(.nv.constant0._Z7kernelAPiS_S_i)
        /*0074*/ 	.short	0x0380
        /*0076*/ 	.short	0x001c


	//----- nvinfo : EIATTR_SW_WAR
	.align		4
.L_23:
        /*0078*/ 	.byte	0x04, 0x36
        /*007a*/ 	.short	(.L_25 - .L_24)
.L_24:
        /*007c*/ 	.word	0x00000008
.L_25:


//--------------------- .nv.callgraph             --------------------------
	.section	.nv.callgraph,"",@"SHT_CUDA_CALLGRAPH"
	.align	4
	.sectionentsize	8
	.align		4
        /*0000*/ 	.word	0x00000000
	.align		4
        /*0004*/ 	.word	0xffffffff
	.align		4
        /*0008*/ 	.word	0x00000000
	.align		4
        /*000c*/ 	.word	0xfffffffe
	.align		4
        /*0010*/ 	.word	0x00000000
	.align		4
        /*0014*/ 	.word	0xfffffffd
	.align		4
        /*0018*/ 	.word	0x00000000
	.align		4
        /*001c*/ 	.word	0xfffffffc


//--------------------- .text._Z7kernelAPiS_S_i   --------------------------
	.section	.text._Z7kernelAPiS_S_i,"ax",@progbits
	.align	128
        .global         _Z7kernelAPiS_S_i
        .type           _Z7kernelAPiS_S_i,@function
        .size           _Z7kernelAPiS_S_i,(.L_x_7 - _Z7kernelAPiS_S_i)
        .other          _Z7kernelAPiS_S_i,@"STO_CUDA_ENTRY STV_DEFAULT"
_Z7kernelAPiS_S_i:
.text._Z7kernelAPiS_S_i:
[----:B------:R-:W-:Y:S01]  /*0000*/  LDC R1, c[0x0][0x37c] ;  /* 0x0000df00ff017b82 */ /* 0x000fe20000000800 */
[----:B------:R-:W0:Y:S01]  /*0010*/  MUFU.RCP64H R3, 10000 ;  /* 0x40c3880000037908 */ /* 0x000e220000001800 */
[----:B------:R-:W1:Y:S01]  /*0020*/  S2R R0, SR_TID.X ;  /* 0x0000000000007919 */ /* 0x000e620000002100 */
[----:B------:R-:W-:-:S05]  /*0030*/  IMAD.MOV.U32 R6, RZ, RZ, 0x0 ;  /* 0x00000000ff067424 */ /* 0x000fca00078e00ff */
[----:B------:R-:W1:Y:S01]  /*0040*/  S2UR UR4, SR_CTAID.X ;  /* 0x00000000000479c3 */ /* 0x000e620000002500 */
[----:B------:R-:W-:Y:S01]  /*0050*/  IMAD.MOV.U32 R7, RZ, RZ, 0x40c38800 ;  /* 0x40c38800ff077424 */ /* 0x000fe200078e00ff */
[----:B------:R-:W-:Y:S01]  /*0060*/  BSSY.RECONVERGENT B0, `(.L_x_0) ;  /* 0x0000014000007945 */ /* 0x000fe20003800200 */
[----:B------:R-:W-:-:S05]  /*0070*/  IMAD.MOV.U32 R2, RZ, RZ, 0x1 ;  /* 0x00000001ff027424 */ /* 0x000fca00078e00ff */
[----:B------:R-:W1:Y:S01]  /*0080*/  LDC R9, c[0x0][0x360] ;  /* 0x0000d800ff097b82 */ /* 0x000e620000000800 */
[----:B0-----:R-:W-:-:S08]  /*0090*/  DFMA R4, R2, -R6, 1 ;  /* 0x3ff000000204742b */ /* 0x001fd00000000806 */
[----:B------:R-:W-:-:S08]  /*00a0*/  DFMA R4, R4, R4, R4 ;  /* 0x000000040404722b */ /* 0x000fd00000000004 */
[----:B------:R-:W-:Y:S01]  /*00b0*/  DFMA R2, R2, R4, R2 ;  /* 0x000000040202722b */ /* 0x000fe20000000002 */
[----:B-1----:R-:W-:Y:S01]  /*00c0*/  IMAD R0, R9, UR4, R0 ;  /* 0x0000000409007c24 */ /* 0x002fe2000f8e0200 */
[----:B------:R-:W0:Y:S03]  /*00d0*/  LDCU.64 UR4, c[0x0][0x358] ;  /* 0x00006b00ff0477ac */ /* 0x000e260008000a00 */
[----:B------:R-:W1:Y:S03]  /*00e0*/  I2F.F64 R4, R0 ;  /* 0x0000000000047312 */ /* 0x000e660000201c00 */
[----:B------:R-:W-:-:S08]  /*00f0*/  DFMA R6, R2, -R6, 1 ;  /* 0x3ff000000206742b */ /* 0x000fd00000000806 */
[----:B------:R-:W-:Y:S01]  /*0100*/  DFMA R2, R2, R6, R2 ;  /* 0x000000060202722b */ /* 0x000fe20000000002 */
[----:B-1----:R-:W-:-:S07]  /*0110*/  FSETP.GEU.AND P1, PT, |R5|, 6.5827683646048100446e-37, PT ;  /* 0x036000000500780b */ /* 0x002fce0003f2e200 */
[----:B------:R-:W-:-:S08]  /*0120*/  DMUL R6, R4, R2 ;  /* 0x0000000204067228 */ /* 0x000fd00000000000 */
[----:B------:R-:W-:-:S08]  /*0130*/  DFMA R8, R6, -10000, R4 ;  /* 0xc0c388000608782b */ /* 0x000fd00000000004 */
[----:B------:R-:W-:-:S10]  /*0140*/  DFMA R2, R2, R8, R6 ;  /* 0x000000080202722b */ /* 0x000fd40000000006 */
[----:B------:R-:W-:-:S05]  /*0150*/  FFMA R6, RZ, 6.1103515625, R3 ;  /* 0x40c38800ff067823 */ /* 0x000fca0000000003 */
[----:B------:R-:W-:-:S13]  /*0160*/  FSETP.GT.AND P0, PT, |R6|, 1.469367938527859385e-39, PT ;  /* 0x001000000600780b */ /* 0x000fda0003f04200 */
[----:B0-----:R-:W-:Y:S05]  /*0170*/  @P0 BRA P1, `(.L_x_1) ;  /* 0x0000000000080947 */ /* 0x001fea0000800000 */
[----:B------:R-:W-:-:S07]  /*0180*/  MOV R6, 0x1a0 ;  /* 0x000001a000067802 */ /* 0x000fce0000000f00 */
[----:B------:R-:W-:Y:S05]  /*0190*/  CALL.REL.NOINC `($__internal_0_$__cuda_sm20_div_rn_f64_full) ;  /* 0x0000000000407944 */ /* 0x000fea0003c00000 */
.L_x_1:
[----:B------:R-:W-:Y:S05]  /*01a0*/  BSYNC.RECONVERGENT B0 ;  /* 0x0000000000007941 */ /* 0x000fea0003800200 */
.L_x_0:
[----:B------:R-:W0:Y:S01]  /*01b0*/  FRND.F64.FLOOR R2, R2 ;  /* 0x0000000200027313 */ /* 0x000e220000305800 */
[----:B------:R-:W1:Y:S08]  /*01c0*/  LDC.64 R8, c[0x0][0x388] ;  /* 0x0000e200ff087b82 */ /* 0x000e700000000a00 */
[----:B------:R-:W2:Y:S01]  /*01d0*/  LDC.64 R6, c[0x0][0x380] ;  /* 0x0000e000ff067b82 */ /* 0x000ea20000000a00 */
[----:B0-----:R-:W-:-:S07]  /*01e0*/  DFMA R4, R2, -10000, R4 ;  /* 0xc0c388000204782b */ /* 0x001fce0000000004 */
[----:B------:R-:W0:Y:S03]  /*01f0*/  LDC.64 R10, c[0x0][0x390] ;  /* 0x0000e400ff0a7b82 */ /* 0x000e260000000a00 */
[----:B------:R-:W1:Y:S01]  /*0200*/  F2I.F64.TRUNC R5, R4 ;  /* 0x0000000400057311 */ /* 0x000e62000030d100 */
[----:B--2---:R-:W-:-:S05]  /*0210*/  IMAD.WIDE R6, R0, 0x4, R6 ;  /* 0x0000000400067825 */ /* 0x004fca00078e0206 */
[----:B------:R-:W2:Y:S01]  /*0220*/  LDG.E R0, desc[UR4][R6.64] ;  /* 0x0000000406007981 */ /* 0x000ea2000c1e1900 */
[----:B-1----:R-:W-:-:S06]  /*0230*/  IMAD.WIDE R8, R5, 0x4, R8 ;  /* 0x0000000405087825 */ /* 0x002fcc00078e0208 */
[----:B------:R-:W2:Y:S01]  /*0240*/  LDG.E R9, desc[UR4][R8.64] ;  /* 0x0000000408097981 */ /* 0x000ea2000c1e1900 */
[----:B0-----:R-:W-:-:S04]  /*0250*/  IMAD.WIDE R2, R5, 0x4, R10 ;  /* 0x0000000405027825 */ /* 0x001fc800078e020a */
[----:B--2---:R-:W-:-:S05]  /*0260*/  IMAD R13, R0, R9, RZ ;  /* 0x00000009000d7224 */ /* 0x004fca00078e02ff */
[----:B------:R-:W-:Y:S04]  /*0270*/  STG.E desc[UR4][R6.64], R13 ;  /* 0x0000000d06007986 */ /* 0x000fe8000c101904 */
[----:B------:R-:W-:Y:S01]  /*0280*/  REDG.E.ADD.STRONG.GPU desc[UR4][R2.64], R13 ;  /* 0x0000000d0200798e */ /* 0x000fe2000c12e104 */
[----:B------:R-:W-:Y:S05]  /*0290*/  EXIT ;  /* 0x000000000000794d */ /* 0x000fea0003800000 */
        .weak           $__internal_0_$__cuda_sm20_div_rn_f64_full
        .type           $__internal_0_$__cuda_sm20_div_rn_f64_full,@function
        .size           $__internal_0_$__cuda_sm20_div_rn_f64_full,(.L_x_7 - $__internal_0_$__cuda_sm20_div_rn_f64_full)
$__internal_0_$__cuda_sm20_div_rn_f64_full:
[----:B------:R-:W-:Y:S01]  /*02a0*/  IMAD.MOV.U32 R3, RZ, RZ, 0x3ff38800 ;  /* 0x3ff38800ff037424 */ /* 0x000fe200078e00ff */
[C---:B------:R-:W-:Y:S01]  /*02b0*/  FSETP.GEU.AND P1, PT, |R5|.reuse, 1.469367938527859385e-39, PT ;  /* 0x001000000500780b */ /* 0x040fe20003f2e200 */
[----:B------:R-:W-:Y:S01]  /*02c0*/  IMAD.MOV.U32 R2, RZ, RZ, 0x0 ;  /* 0x00000000ff027424 */ /* 0x000fe200078e00ff */
[----:B------:R-:W-:Y:S01]  /*02d0*/  LOP3.LUT R7, R5, 0x7ff00000, RZ, 0xc0, !PT ;  /* 0x7ff0000005077812 */ /* 0x000fe200078ec0ff */
[----:B------:R-:W0:Y:S01]  /*02e0*/  MUFU.RCP64H R9, R3 ;  /* 0x0000000300097308 */ /* 0x000e220000001800 */
[----:B------:R-:W-:Y:S01]  /*02f0*/  IMAD.MOV.U32 R8, RZ, RZ, 0x1 ;  /* 0x00000001ff087424 */ /* 0x000fe200078e00ff */
[----:B------:R-:W-:Y:S01]  /*0300*/  BSSY.RECONVERGENT B1, `(.L_x_2) ;  /* 0x0000045000017945 */ /* 0x000fe20003800200 */
[----:B------:R-:W-:Y:S01]  /*0310*/  IMAD.MOV.U32 R13, RZ, RZ, 0x1ca00000 ;  /* 0x1ca00000ff0d7424 */ /* 0x000fe200078e00ff */
[----:B------:R-:W-:Y:S01]  /*0320*/  ISETP.GE.U32.AND P0, PT, R7, 0x40c00000, PT ;  /* 0x40c000000700780c */ /* 0x000fe20003f06070 */
[----:B------:R-:W-:Y:S01]  /*0330*/  IMAD.MOV.U32 R19, RZ, RZ, 0x40c00000 ;  /* 0x40c00000ff137424 */ /* 0x000fe200078e00ff */
[----:B------:R-:W-:-:S02]  /*0340*/  MOV R18, R7 ;  /* 0x0000000700127202 */ /* 0x000fc40000000f00 */
[----:B------:R-:W-:Y:S01]  /*0350*/  SEL R13, R13, 0x63400000, !P0 ;  /* 0x634000000d0d7807 */ /* 0x000fe20004000000 */
[----:B------:R-:W-:Y:S01]  /*0360*/  VIADD R20, R19, 0xffffffff ;  /* 0xffffffff13147836 */ /* 0x000fe20000000000 */
[----:B0-----:R-:W-:-:S08]  /*0370*/  DFMA R10, R8, -R2, 1 ;  /* 0x3ff00000080a742b */ /* 0x001fd00000000802 */
[----:B------:R-:W-:-:S08]  /*0380*/  DFMA R10, R10, R10, R10 ;  /* 0x0000000a0a0a722b */ /* 0x000fd0000000000a */
[----:B------:R-:W-:Y:S01]  /*0390*/  DFMA R14, R8, R10, R8 ;  /* 0x0000000a080e722b */ /* 0x000fe20000000008 */
[C-C-:B------:R-:W-:Y:S01]  /*03a0*/  @!P1 LOP3.LUT R10, R13.reuse, 0x80000000, R5.reuse, 0xf8, !PT ;  /* 0x800000000d0a9812 */ /* 0x140fe200078ef805 */
[----:B------:R-:W-:Y:S01]  /*03b0*/  IMAD.MOV.U32 R8, RZ, RZ, R4 ;  /* 0x000000ffff087224 */ /* 0x000fe200078e0004 */
[----:B------:R-:W-:Y:S02]  /*03c0*/  LOP3.LUT R9, R13, 0x800fffff, R5, 0xf8, !PT ;  /* 0x800fffff0d097812 */ /* 0x000fe400078ef805 */
[----:B------:R-:W-:Y:S01]  /*03d0*/  @!P1 LOP3.LUT R11, R10, 0x100000, RZ, 0xfc, !PT ;  /* 0x001000000a0b9812 */ /* 0x000fe200078efcff */
[----:B------:R-:W-:Y:S02]  /*03e0*/  @!P1 IMAD.MOV.U32 R10, RZ, RZ, RZ ;  /* 0x000000ffff0a9224 */ /* 0x000fe400078e00ff */
[----:B------:R-:W-:-:S04]  /*03f0*/  DFMA R16, R14, -R2, 1 ;  /* 0x3ff000000e10742b */ /* 0x000fc80000000802 */
[----:B------:R-:W-:-:S04]  /*0400*/  @!P1 DFMA R8, R8, 2, -R10 ;  /* 0x400000000808982b */ /* 0x000fc8000000080a */
[----:B------:R-:W-:-:S06]  /*0410*/  DFMA R10, R14, R16, R14 ;  /* 0x000000100e0a722b */ /* 0x000fcc000000000e */
[----:B------:R-:W-:Y:S02]  /*0420*/  @!P1 LOP3.LUT R18, R9, 0x7ff00000, RZ, 0xc0, !PT ;  /* 0x7ff0000009129812 */ /* 0x000fe400078ec0ff */
[----:B------:R-:W-:-:S03]  /*0430*/  DMUL R16, R10, R8 ;  /* 0x000000080a107228 */ /* 0x000fc60000000000 */
[----:B------:R-:W-:-:S05]  /*0440*/  VIADD R12, R18, 0xffffffff ;  /* 0xffffffff120c7836 */ /* 0x000fca0000000000 */
[----:B------:R-:W-:Y:S01]  /*0450*/  DFMA R14, R16, -R2, R8 ;  /* 0x80000002100e722b */ /* 0x000fe20000000008 */
[----:B------:R-:W-:-:S04]  /*0460*/  ISETP.GT.U32.AND P0, PT, R12, 0x7feffffe, PT ;  /* 0x7feffffe0c00780c */ /* 0x000fc80003f04070 */
[----:B------:R-:W-:-:S03]  /*0470*/  ISETP.GT.U32.OR P0, PT, R20, 0x7feffffe, P0 ;  /* 0x7feffffe1400780c */ /* 0x000fc60000704470 */
[----:B------:R-:W-:-:S10]  /*0480*/  DFMA R10, R10, R14, R16 ;  /* 0x0000000e0a0a722b */ /* 0x000fd40000000010 */
[----:B------:R-:W-:Y:S05]  /*0490*/  @P0 BRA `(.L_x_3) ;  /* 0x0000000000680947 */ /* 0x000fea0003800000 */
[----:B------:R-:W-:Y:S01]  /*04a0*/  IMAD.MOV.U32 R12, RZ, RZ, 0x40c00000 ;  /* 0x40c00000ff0c7424 */ /* 0x000fe200078e00ff */
[----:B------:R-:W-:-:S04]  /*04b0*/  MOV R14, RZ ;  /* 0x000000ff000e7202 */ /* 0x000fc80000000f00 */
[----:B------:R-:W-:-:S04]  /*04c0*/  VIADDMNMX R7, R7, -R12, 0xb9600000, !PT ;  /* 0xb960000007077446 */ /* 0x000fc8000780090c */
[----:B------:R-:W-:-:S05]  /*04d0*/  VIMNMX R12, PT, PT, R7, 0x46a00000, PT ;  /* 0x46a00000070c7848 */ /* 0x000fca0003fe0100 */
[----:B------:R-:W-:-:S04]  /*04e0*/  IMAD.IADD R7, R12, 0x1, -R13 ;  /* 0x000000010c077824 */ /* 0x000fc800078e0a0d */
[----:B------:R-:W-:-:S06]  /*04f0*/  VIADD R15, R7, 0x7fe00000 ;  /* 0x7fe00000070f7836 */ /* 0x000fcc0000000000 */
[----:B------:R-:W-:-:S10]  /*0500*/  DMUL R12, R10, R14 ;  /* 0x0000000e0a0c7228 */ /* 0x000fd40000000000 */
[----:B------:R-:W-:-:S13]  /*0510*/  FSETP.GTU.AND P0, PT, |R13|, 1.469367938527859385e-39, PT ;  /* 0x001000000d00780b */ /* 0x000fda0003f0c200 */
[----:B------:R-:W-:Y:S05]  /*0520*/  @P0 BRA `(.L_x_4) ;  /* 0x0000000000880947 */ /* 0x000fea0003800000 */
[----:B------:R-:W-:Y:S01]  /*0530*/  DFMA R2, R10, -R2, R8 ;  /* 0x800000020a02722b */ /* 0x000fe20000000008 */
[----:B------:R-:W-:-:S09]  /*0540*/  IMAD.MOV.U32 R14, RZ, RZ, RZ ;  /* 0x000000ffff0e7224 */ /* 0x000fd200078e00ff */
[C---:B------:R-:W-:Y:S02]  /*0550*/  FSETP.NEU.AND P0, PT, R3.reuse, RZ, PT ;  /* 0x000000ff0300720b */ /* 0x040fe40003f0d000 */
[----:B------:R-:W-:-:S04]  /*0560*/  LOP3.LUT R2, R3, 0x40c38800, RZ, 0x3c, !PT ;  /* 0x40c3880003027812 */ /* 0x000fc800078e3cff */
[----:B------:R-:W-:-:S04]  /*0570*/  LOP3.LUT R9, R2, 0x80000000, RZ, 0xc0, !PT ;  /* 0x8000000002097812 */ /* 0x000fc800078ec0ff */
[----:B------:R-:W-:-:S03]  /*0580*/  LOP3.LUT R15, R9, R15, RZ, 0xfc, !PT ;  /* 0x0000000f090f7212 */ /* 0x000fc600078efcff */
[----:B------:R-:W-:Y:S05]  /*0590*/  @!P0 BRA `(.L_x_4) ;  /* 0x00000000006c8947 */ /* 0x000fea0003800000 */
[----:B------:R-:W-:Y:S01]  /*05a0*/  IMAD.MOV R3, RZ, RZ, -R7 ;  /* 0x000000ffff037224 */ /* 0x000fe200078e0a07 */
[----:B------:R-:W-:Y:S01]  /*05b0*/  IADD3 R7, PT, PT, -R7, -0x43300000, RZ ;  /* 0xbcd0000007077810 */ /* 0x000fe20007ffe1ff */
[----:B------:R-:W-:-:S06]  /*05c0*/  IMAD.MOV.U32 R2, RZ, RZ, RZ ;  /* 0x000000ffff027224 */ /* 0x000fcc00078e00ff */
[----:B------:R-:W-:Y:S02]  /*05d0*/  DFMA R2, R12, -R2, R10 ;  /* 0x800000020c02722b */ /* 0x000fe4000000000a */
[----:B------:R-:W-:-:S08]  /*05e0*/  DMUL.RP R10, R10, R14 ;  /* 0x0000000e0a0a7228 */ /* 0x000fd00000008000 */
[----:B------:R-:W-:Y:S02]  /*05f0*/  FSETP.NEU.AND P0, PT, |R3|, R7, PT ;  /* 0x000000070300720b */ /* 0x000fe40003f0d200 */
[----:B------:R-:W-:Y:S02]  /*0600*/  LOP3.LUT R9, R11, R9, RZ, 0x3c, !PT ;  /* 0x000000090b097212 */ /* 0x000fe400078e3cff */
[----:B------:R-:W-:Y:S02]  /*0610*/  FSEL R12, R10, R12, !P0 ;  /* 0x0000000c0a0c7208 */ /* 0x000fe40004000000 */
[----:B------:R-:W-:Y:S01]  /*0620*/  FSEL R13, R9, R13, !P0 ;  /* 0x0000000d090d7208 */ /* 0x000fe20004000000 */
[----:B------:R-:W-:Y:S06]  /*0630*/  BRA `(.L_x_4) ;  /* 0x0000000000447947 */ /* 0x000fec0003800000 */
.L_x_3:
[----:B------:R-:W-:-:S14]  /*0640*/  DSETP.NAN.AND P0, PT, R4, R4, PT ;  /* 0x000000040400722a */ /* 0x000fdc0003f08000 */
[----:B------:R-:W-:Y:S05]  /*0650*/  @P0 BRA `(.L_x_5) ;  /* 0x0000000000340947 */ /* 0x000fea0003800000 */
[----:B------:R-:W-:Y:S01]  /*0660*/  ISETP.NE.AND P0, PT, R18, R19, PT ;  /* 0x000000131200720c */ /* 0x000fe20003f05270 */
[----:B------:R-:W-:Y:S02]  /*0670*/  IMAD.MOV.U32 R12, RZ, RZ, 0x0 ;  /* 0x00000000ff0c7424 */ /* 0x000fe400078e00ff */
[----:B------:R-:W-:-:S10]  /*0680*/  IMAD.MOV.U32 R13, RZ, RZ, -0x80000 ;  /* 0xfff80000ff0d7424 */ /* 0x000fd400078e00ff */
[----:B------:R-:W-:Y:S05]  /*0690*/  @!P0 BRA `(.L_x_4) ;  /* 0x00000000002c8947 */ /* 0x000fea0003800000 */
[----:B------:R-:W-:Y:S02]  /*06a0*/  ISETP.NE.AND P0, PT, R18, 0x7ff00000, PT ;  /* 0x7ff000001200780c */ /* 0x000fe40003f05270 */
[----:B------:R-:W-:Y:S02]  /*06b0*/  LOP3.LUT R2, R5, 0x40c38800, RZ, 0x3c, !PT ;  /* 0x40c3880005027812 */ /* 0x000fe400078e3cff */
[----:B------:R-:W-:Y:S02]  /*06c0*/  ISETP.EQ.OR P0, PT, R19, RZ, !P0 ;  /* 0x000000ff1300720c */ /* 0x000fe40004702670 */
[----:B------:R-:W-:-:S11]  /*06d0*/  LOP3.LUT R13, R2, 0x80000000, RZ, 0xc0, !PT ;  /* 0x80000000020d7812 */ /* 0x000fd600078ec0ff */
[----:B------:R-:W-:Y:S01]  /*06e0*/  @P0 LOP3.LUT R2, R13, 0x7ff00000, RZ, 0xfc, !PT ;  /* 0x7ff000000d020812 */ /* 0x000fe200078efcff */
[----:B------:R-:W-:Y:S01]  /*06f0*/  @!P0 IMAD.MOV.U32 R12, RZ, RZ, RZ ;  /* 0x000000ffff0c8224 */ /* 0x000fe200078e00ff */
[----:B------:R-:W-:-:S03]  /*0700*/  @P0 MOV R12, RZ ;  /* 0x000000ff000c0202 */ /* 0x000fc60000000f00 */
[----:B------:R-:W-:Y:S01]  /*0710*/  @P0 IMAD.MOV.U32 R13, RZ, RZ, R2 ;  /* 0x000000ffff0d0224 */ /* 0x000fe200078e0002 */
[----:B------:R-:W-:Y:S06]  /*0720*/  BRA `(.L_x_4) ;  /* 0x0000000000087947 */ /* 0x000fec0003800000 */
.L_x_5:
[----:B------:R-:W-:Y:S01]  /*0730*/  LOP3.LUT R13, R5, 0x80000, RZ, 0xfc, !PT ;  /* 0x00080000050d7812 */ /* 0x000fe200078efcff */
[----:B------:R-:W-:-:S07]  /*0740*/  IMAD.MOV.U32 R12, RZ, RZ, R4 ;  /* 0x000000ffff0c7224 */ /* 0x000fce00078e0004 */
.L_x_4:
[----:B------:R-:W-:Y:S05]  /*0750*/  BSYNC.RECONVERGENT B1 ;  /* 0x0000000000017941 */ /* 0x000fea0003800200 */
.L_x_2:
[----:B------:R-:W-:Y:S02]  /*0760*/  IMAD.MOV.U32 R7, RZ, RZ, 0x0 ;  /* 0x00000000ff077424 */ /* 0x000fe400078e00ff */
[----:B------:R-:W-:Y:S02]  /*0770*/  IMAD.MOV.U32 R2, RZ, RZ, R12 ;  /* 0x000000ffff027224 */ /* 0x000fe400078e000c */
[----:B------:R-:W-:Y:S01]  /*0780*/  IMAD.MOV.U32 R3, RZ, RZ, R13 ;  /* 0x000000ffff037224 */ /* 0x000fe200078e000d */
[----:B------:R-:W-:Y:S06]  /*0790*/  RET.REL.NODEC R6 `(_Z7kernelAPiS_S_i) ;  /* 0xfffffff806187950 */ /* 0x000fec0003c3ffff */
.L_x_6:
[----:B------:R-:W-:-:S00]  /*07a0*/  BRA `(.L_x_6) ;  /* 0xfffffffc00fc7947 */ /* 0x000fc0000383ffff */
[----:B------:R-:W-:-:S00]  /*07b0*/  NOP ;  /* 0x0000000000007918 */ /* 0x000fc00000000000 */
        /* <DEDUP_REMOVED lines=12> */
.L_x_7:


//--------------------- .nv.shared.reserved.0     --------------------------
	.section	.nv.shared.reserved.0,"aw",@nobits
	.weak		__nv_reservedSMEM_offset_0_alias
	.size		__nv_reservedSMEM_offset_0_alias, 0, 64
	.other		__nv_reservedSMEM_offset_0_alias,@"STO_CUDA_RESERVED_SHARED STV_DEFAULT"
__nv_reservedSMEM_offset_0_alias:
	.zero		0
	.zero		64


//--------------------- .nv.constant0._Z7kernelAPiS_S_i --------------------------
	.section	.nv.constant0._Z7kernelAPiS_S_i,"a",@progbits
	.sectionflags	@""
	.align	4
.nv.constant0._Z7kernelAPiS_S_i:
	.zero		924


//--------------------- SYMBOLS --------------------------

	.type		.nv.reservedSmem.offset0,@object
	.size		.nv.reservedSmem.offset0,0x4
